	.headerflags	@"EF_CUDA_TEXMODE_UNIFIED EF_CUDA_64BIT_ADDRESS EF_CUDA_ACCELERATORS EF_CUDA_SM90 EF_CUDA_VIRTUAL_SM(EF_CUDA_SM90)"
	.elftype	@"ET_EXEC"


//--------------------- .nv.info                  --------------------------
	.section	.nv.info,"",@"SHT_CUDA_INFO"
	.align	4


	//----- nvinfo : EIATTR_REGCOUNT
	.align		4
        /*0000*/ 	.byte	0x04, 0x2f
        /*0002*/ 	.short	(.L_3 - .L_2)
	.align		4
.L_2:
        /*0004*/ 	.word	index@(triton_poi_fused__native_batch_norm_legit_no_training_relu_16)
        /*0008*/ 	.word	0x00000012


	//----- nvinfo : EIATTR_MIN_STACK_SIZE
	.align		4
.L_3:
        /*000c*/ 	.byte	0x04, 0x12
        /*000e*/ 	.short	(.L_5 - .L_4)
	.align		4
.L_4:
        /*0010*/ 	.word	index@(triton_poi_fused__native_batch_norm_legit_no_training_relu_16)
        /*0014*/ 	.word	0x00000000


	//----- nvinfo : EIATTR_FRAME_SIZE
	.align		4
.L_5:
        /*0018*/ 	.byte	0x04, 0x11
        /*001a*/ 	.short	(.L_7 - .L_6)
	.align		4
.L_6:
        /*001c*/ 	.word	index@(triton_poi_fused__native_batch_norm_legit_no_training_relu_16)
        /*0020*/ 	.word	0x00000000


	//----- nvinfo : EIATTR_MIN_STACK_SIZE
	.align		4
.L_7:
        /*0024*/ 	.byte	0x04, 0x12
        /*0026*/ 	.short	(.L_9 - .L_8)
	.align		4
.L_8:
        /*0028*/ 	.word	index@(triton_poi_fused__native_batch_norm_legit_no_training_relu_16)
        /*002c*/ 	.word	0x00000000
.L_9:


//--------------------- .nv.info.triton_poi_fused__native_batch_norm_legit_no_training_relu_16 --------------------------
	.section	.nv.info.triton_poi_fused__native_batch_norm_legit_no_training_relu_16,"",@"SHT_CUDA_INFO"
	.sectionflags	@""
	.align	4


	//----- nvinfo : EIATTR_CUDA_API_VERSION
	.align		4
        /*0000*/ 	.byte	0x04, 0x37
        /*0002*/ 	.short	(.L_11 - .L_10)
.L_10:
        /*0004*/ 	.word	0x0000007c


	//----- nvinfo : EIATTR_KPARAM_INFO
	.align		4
.L_11:
        /*0008*/ 	.byte	0x04, 0x17
        /*000a*/ 	.short	(.L_13 - .L_12)
.L_12:
        /*000c*/ 	.word	0x00000000
        /*0010*/ 	.short	0x0006
        /*0012*/ 	.short	0x0030
        /*0014*/ 	.byte	0x00, 0xf0, 0x11, 0x00


	//----- nvinfo : EIATTR_KPARAM_INFO
	.align		4
.L_13:
        /*0018*/ 	.byte	0x04, 0x17
        /*001a*/ 	.short	(.L_15 - .L_14)
.L_14:
        /*001c*/ 	.word	0x00000000
        /*0020*/ 	.short	0x0005
        /*0022*/ 	.short	0x0028
        /*0024*/ 	.byte	0x00, 0xf4, 0x21, 0x00


	//----- nvinfo : EIATTR_KPARAM_INFO
	.align		4
.L_15:
        /*0028*/ 	.byte	0x04, 0x17
        /*002a*/ 	.short	(.L_17 - .L_16)
.L_16:
        /*002c*/ 	.word	0x00000000
        /*0030*/ 	.short	0x0004
        /*0032*/ 	.short	0x0020
        /*0034*/ 	.byte	0x00, 0xf4, 0x21, 0x00


	//----- nvinfo : EIATTR_KPARAM_INFO
	.align		4
.L_17:
        /*0038*/ 	.byte	0x04, 0x17
        /*003a*/ 	.short	(.L_19 - .L_18)
.L_18:
        /*003c*/ 	.word	0x00000000
        /*0040*/ 	.short	0x0003
        /*0042*/ 	.short	0x0018
        /*0044*/ 	.byte	0x00, 0xf4, 0x21, 0x00


	//----- nvinfo : EIATTR_KPARAM_INFO
	.align		4
.L_19:
        /*0048*/ 	.byte	0x04, 0x17
        /*004a*/ 	.short	(.L_21 - .L_20)
.L_20:
        /*004c*/ 	.word	0x00000000
        /*0050*/ 	.short	0x0002
        /*0052*/ 	.short	0x0010
        /*0054*/ 	.byte	0x00, 0xf4, 0x21, 0x00


	//----- nvinfo : EIATTR_KPARAM_INFO
	.align		4
.L_21:
        /*0058*/ 	.byte	0x04, 0x17
        /*005a*/ 	.short	(.L_23 - .L_22)
.L_22:
        /*005c*/ 	.word	0x00000000
        /*0060*/ 	.short	0x0001
        /*0062*/ 	.short	0x0008
        /*0064*/ 	.byte	0x00, 0xf4, 0x21, 0x00


	//----- nvinfo : EIATTR_KPARAM_INFO
	.align		4
.L_23:
        /*0068*/ 	.byte	0x04, 0x17
        /*006a*/ 	.short	(.L_25 - .L_24)
.L_24:
        /*006c*/ 	.word	0x00000000
        /*0070*/ 	.short	0x0000
        /*0072*/ 	.short	0x0000
        /*0074*/ 	.byte	0x00, 0xf4, 0x21, 0x00


	//----- nvinfo : EIATTR_SPARSE_MMA_MASK
	.align		4
.L_25:
        /*0078*/ 	.byte	0x03, 0x50
        /*007a*/ 	.short	0x0000


	//----- nvinfo : EIATTR_MAXREG_COUNT
	.align		4
        /*007c*/ 	.byte	0x03, 0x1b
        /*007e*/ 	.short	0x00ff


	//----- nvinfo : EIATTR_EXIT_INSTR_OFFSETS
	.align		4
        /*0080*/ 	.byte	0x04, 0x1c
        /*0082*/ 	.short	(.L_27 - .L_26)


	//   ....[0]....
.L_26:
        /*0084*/ 	.word	0x000003d0


	//----- nvinfo : EIATTR_REQNTID
	.align		4
.L_27:
        /*0088*/ 	.byte	0x04, 0x10
        /*008a*/ 	.short	(.L_29 - .L_28)
.L_28:
        /*008c*/ 	.word	0x00000100
        /*0090*/ 	.word	0x00000001
        /*0094*/ 	.word	0x00000001


	//----- nvinfo : EIATTR_CBANK_PARAM_SIZE
	.align		4
.L_29:
        /*0098*/ 	.byte	0x03, 0x19
        /*009a*/ 	.short	0x0034


	//----- nvinfo : EIATTR_PARAM_CBANK
	.align		4
        /*009c*/ 	.byte	0x04, 0x0a
        /*009e*/ 	.short	(.L_31 - .L_30)
	.align		4
.L_30:
        /*00a0*/ 	.word	index@(.nv.constant0.triton_poi_fused__native_batch_norm_legit_no_training_relu_16)
        /*00a4*/ 	.short	0x0210
        /*00a6*/ 	.short	0x0034


	//----- nvinfo : EIATTR_SW_WAR
	.align		4
.L_31:
        /*00a8*/ 	.byte	0x04, 0x36
        /*00aa*/ 	.short	(.L_33 - .L_32)
.L_32:
        /*00ac*/ 	.word	0x00000008
.L_33:


//--------------------- .nv.callgraph             --------------------------
	.section	.nv.callgraph,"",@"SHT_CUDA_CALLGRAPH"
	.align	4
	.sectionentsize	8
	.align		4
        /*0000*/ 	.word	0x00000000
	.align		4
        /*0004*/ 	.word	0xffffffff
	.align		4
        /*0008*/ 	.word	0x00000000
	.align		4
        /*000c*/ 	.word	0xfffffffe
	.align		4
        /*0010*/ 	.word	0x00000000
	.align		4
        /*0014*/ 	.word	0xfffffffd
	.align		4
        /*0018*/ 	.word	0x00000000
	.align		4
        /*001c*/ 	.word	0xfffffffc


//--------------------- .nv.constant4             --------------------------
	.section	.nv.constant4,"a",@progbits
	.align	8
	.align		8
.nv.constant4:
        /*0000*/ 	.dword	_$_str
	.align		8
        /*0008*/ 	.dword	_$_str_$_2


//--------------------- .text.triton_poi_fused__native_batch_norm_legit_no_training_relu_16 --------------------------
	.section	.text.triton_poi_fused__native_batch_norm_legit_no_training_relu_16,"ax",@progbits
	.align	128
        .global         triton_poi_fused__native_batch_norm_legit_no_training_relu_16
        .type           triton_poi_fused__native_batch_norm_legit_no_training_relu_16,@function
        .size           triton_poi_fused__native_batch_norm_legit_no_training_relu_16,(.L_x_1 - triton_poi_fused__native_batch_norm_legit_no_training_relu_16)
        .other          triton_poi_fused__native_batch_norm_legit_no_training_relu_16,@"STO_CUDA_ENTRY STV_DEFAULT"
triton_poi_fused__native_batch_norm_legit_no_training_relu_16:
.text.triton_poi_fused__native_batch_norm_legit_no_training_relu_16:
[----:B------:R-:W-:Y:S01]  /*0000*/  LDC R1, c[0x0][0x28] ;  /* 0x00000a00ff017b82 */ /* 0x000fe20000000800 */
[----:B------:R-:W1:Y:S07]  /*0010*/  S2R R0, SR_TID.X ;  /* 0x0000000000007919 */ /* 0x000e6e0000002100 */
[----:B------:R-:W2:Y:S01]  /*0020*/  LDC.64 R2, c[0x0][0x220] ;  /* 0x00008800ff027b82 */ /* 0x000ea20000000a00 */
[----:B------:R-:W-:Y:S01]  /*0030*/  ULDC.64 UR4, c[0x0][0x208] ;  /* 0x0000820000047ab9 */ /* 0x000fe20000000a00 */
[----:B------:R-:W3:Y:S06]  /*0040*/  S2R R7, SR_CTAID.X ;  /* 0x0000000000077919 */ /* 0x000eec0000002500 */
[----:B------:R-:W4:Y:S08]  /*0050*/  LDC.64 R8, c[0x0][0x228] ;  /* 0x00008a00ff087b82 */ /* 0x000f300000000a00 */
[----:B------:R-:W5:Y:S01]  /*0060*/  LDC.64 R10, c[0x0][0x230] ;  /* 0x00008c00ff0a7b82 */ /* 0x000f620000000a00 */
[----:B-1----:R-:W-:-:S02]  /*0070*/  SHF.L.U32 R0, R0, 0x1, RZ ;  /* 0x0000000100007819 */ /* 0x002fc400000006ff */
[----:B---3--:R-:W-:Y:S02]  /*0080*/  SHF.R.S32.HI R5, RZ, 0x16, R7 ;  /* 0x00000016ff057819 */ /* 0x008fe40000011407 */
[----:B------:R-:W-:Y:S02]  /*0090*/  LOP3.LUT R0, R0, 0x1fe, RZ, 0xc0, !PT ;  /* 0x000001fe00007812 */ /* 0x000fe400078ec0ff */
[----:B------:R-:W-:Y:S02]  /*00a0*/  SGXT R5, R5, 0x1 ;  /* 0x000000010505781a */ /* 0x000fe40000000200 */
[----:B------:R-:W-:Y:S02]  /*00b0*/  LEA R0, R7, R0, 0x9 ;  /* 0x0000000007007211 */ /* 0x000fe400078e48ff */
[----:B------:R-:W1:Y:S02]  /*00c0*/  LDC.64 R6, c[0x0][0x218] ;  /* 0x00008600ff067b82 */ /* 0x000e640000000a00 */
[----:B------:R-:W-:-:S04]  /*00d0*/  LEA.HI R5, R5, R0, RZ, 0x9 ;  /* 0x0000000005057211 */ /* 0x000fc800078f48ff */
[----:B------:R-:W-:-:S04]  /*00e0*/  LOP3.LUT R5, R5, 0xfffffe00, RZ, 0xc0, !PT ;  /* 0xfffffe0005057812 */ /* 0x000fc800078ec0ff */
[----:B------:R-:W-:Y:S02]  /*00f0*/  IADD3 R13, R0, -R5, RZ ;  /* 0x80000005000d7210 */ /* 0x000fe40007ffe0ff */
[----:B------:R-:W3:Y:S03]  /*0100*/  LDC.64 R4, c[0x0][0x210] ;  /* 0x00008400ff047b82 */ /* 0x000ee60000000a00 */
[----:B--2---:R-:W-:-:S06]  /*0110*/  IMAD.WIDE R2, R13, 0x4, R2 ;  /* 0x000000040d027825 */ /* 0x004fcc00078e0202 */
[----:B------:R-:W2:Y:S01]  /*0120*/  LDG.E.EL.64 R2, desc[UR4][R2.64] ;  /* 0x0000000402027981 */ /* 0x000ea2000c2e1b00 */
[----:B-1----:R-:W-:-:S04]  /*0130*/  IMAD.WIDE R6, R13, 0x4, R6 ;  /* 0x000000040d067825 */ /* 0x002fc800078e0206 */
[C---:B----4-:R-:W-:Y:S02]  /*0140*/  IMAD.WIDE R8, R13.reuse, 0x4, R8 ;  /* 0x000000040d087825 */ /* 0x050fe400078e0208 */
[----:B------:R-:W4:Y:S02]  /*0150*/  LDG.E.EL.64 R6, desc[UR4][R6.64] ;  /* 0x0000000406067981 */ /* 0x000f24000c2e1b00 */
[----:B-----5:R-:W-:Y:S02]  /*0160*/  IMAD.WIDE R10, R13, 0x4, R10 ;  /* 0x000000040d0a7825 */ /* 0x020fe400078e020a */
[----:B------:R-:W5:Y:S02]  /*0170*/  LDG.E.EL.64 R8, desc[UR4][R8.64] ;  /* 0x0000000408087981 */ /* 0x000f64000c2e1b00 */
[----:B---3--:R-:W-:Y:S02]  /*0180*/  IMAD.WIDE R4, R0, 0x4, R4 ;  /* 0x0000000400047825 */ /* 0x008fe400078e0204 */
[----:B------:R-:W5:Y:S04]  /*0190*/  LDG.E.EL.64 R10, desc[UR4][R10.64] ;  /* 0x000000040a0a7981 */ /* 0x000f68000c2e1b00 */
[----:B------:R-:W4:Y:S01]  /*01a0*/  LDG.E.64 R4, desc[UR4][R4.64] ;  /* 0x0000000404047981 */ /* 0x000f22000c1e1b00 */
[----:B------:R-:W-:Y:S01]  /*01b0*/  HFMA2.MMA R14, -RZ, RZ, 1.625, 0 ;  /* 0x3e800000ff0e7435 */ /* 0x000fe200000001ff */
[----:B--2---:R-:W-:Y:S01]  /*01c0*/  FADD R2, R2, 9.9999997473787516356e-06 ;  /* 0x3727c5ac02027421 */ /* 0x004fe20000000000 */
[----:B------:R-:W-:-:S03]  /*01d0*/  FADD R3, R3, 9.9999997473787516356e-06 ;  /* 0x3727c5ac03037421 */ /* 0x000fc60000000000 */
[----:B------:R-:W1:Y:S08]  /*01e0*/  MUFU.SQRT R12, R2 ;  /* 0x00000002000c7308 */ /* 0x000e700000002000 */
[----:B------:R2:W3:Y:S01]  /*01f0*/  MUFU.SQRT R13, R3 ;  /* 0x00000003000d7308 */ /* 0x0004e20000002000 */
[C---:B-1----:R-:W-:Y:S02]  /*0200*/  FSETP.GT.AND P0, PT, R12.reuse, 8.50705917302346158658e+37, PT ;  /* 0x7e8000000c00780b */ /* 0x042fe40003f04000 */
[----:B------:R-:W-:Y:S01]  /*0210*/  FSETP.GEU.AND P2, PT, R12, 1.175494350822287508e-38, PT ;  /* 0x008000000c00780b */ /* 0x000fe20003f4e000 */
[----:B--2---:R-:W1:Y:S01]  /*0220*/  LDC.64 R2, c[0x0][0x238] ;  /* 0x00008e00ff027b82 */ /* 0x004e620000000a00 */
[----:B---3--:R-:W-:-:S02]  /*0230*/  FSETP.GT.AND P1, PT, R13, 8.50705917302346158658e+37, PT ;  /* 0x7e8000000d00780b */ /* 0x008fc40003f24000 */
[----:B------:R-:W-:-:S07]  /*0240*/  FSETP.GEU.AND P3, PT, R13, 1.175494350822287508e-38, PT ;  /* 0x008000000d00780b */ /* 0x000fce0003f6e000 */
[----:B------:R-:W-:-:S04]  /*0250*/  @P0 FMUL R12, R12, 0.25 ;  /* 0x3e8000000c0c0820 */ /* 0x000fc80000400000 */
[----:B------:R-:W-:Y:S01]  /*0260*/  @!P2 FMUL R12, R12, 16777216 ;  /* 0x4b8000000c0ca820 */ /* 0x000fe20000400000 */
[----:B------:R-:W-:-:S04]  /*0270*/  @P1 FMUL R13, R13, 0.25 ;  /* 0x3e8000000d0d1820 */ /* 0x000fc80000400000 */
[----:B------:R-:W-:Y:S01]  /*0280*/  @!P3 FMUL R13, R13, 16777216 ;  /* 0x4b8000000d0db820 */ /* 0x000fe20000400000 */
[----:B------:R-:W2:Y:S01]  /*0290*/  MUFU.RCP R12, R12 ;  /* 0x0000000c000c7308 */ /* 0x000ea20000001000 */
[----:B------:R-:W-:-:S07]  /*02a0*/  FSEL R15, R14, 1, P0 ;  /* 0x3f8000000e0f7808 */ /* 0x000fce0000000000 */
[----:B------:R-:W3:Y:S01]  /*02b0*/  MUFU.RCP R13, R13 ;  /* 0x0000000d000d7308 */ /* 0x000ee20000001000 */
[----:B------:R-:W-:Y:S01]  /*02c0*/  FSEL R14, R14, 1, P1 ;  /* 0x3f8000000e0e7808 */ /* 0x000fe20000800000 */
[----:B------:R-:W-:-:S04]  /*02d0*/  @!P2 FMUL R15, R15, 16777216 ;  /* 0x4b8000000f0fa820 */ /* 0x000fc80000400000 */
[----:B------:R-:W-:Y:S01]  /*02e0*/  @!P3 FMUL R14, R14, 16777216 ;  /* 0x4b8000000e0eb820 */ /* 0x000fe20000400000 */
[----:B----4-:R-:W-:Y:S01]  /*02f0*/  FADD R5, R5, -R7 ;  /* 0x8000000705057221 */ /* 0x010fe20000000000 */
[----:B------:R-:W-:Y:S01]  /*0300*/  FADD R4, R4, -R6 ;  /* 0x8000000604047221 */ /* 0x000fe20000000000 */
[----:B--2---:R-:W-:Y:S01]  /*0310*/  FMUL R15, R12, R15 ;  /* 0x0000000f0c0f7220 */ /* 0x004fe20000400000 */
[----:B---3--:R-:W-:-:S03]  /*0320*/  FMUL R14, R13, R14 ;  /* 0x0000000e0d0e7220 */ /* 0x008fc60000400000 */
[----:B------:R-:W-:Y:S01]  /*0330*/  FMUL R15, R4, R15 ;  /* 0x0000000f040f7220 */ /* 0x000fe20000400000 */
[----:B------:R-:W-:-:S03]  /*0340*/  FMUL R14, R5, R14 ;  /* 0x0000000e050e7220 */ /* 0x000fc60000400000 */
[----:B-----5:R-:W-:Y:S01]  /*0350*/  FFMA R8, R8, R15, R10 ;  /* 0x0000000f08087223 */ /* 0x020fe2000000000a */
[----:B------:R-:W-:-:S04]  /*0360*/  FFMA R9, R9, R14, R11 ;  /* 0x0000000e09097223 */ /* 0x000fc8000000000b */
[----:B------:R-:W-:Y:S02]  /*0370*/  FSETP.GEU.AND P0, PT, R8, RZ, PT ;  /* 0x000000ff0800720b */ /* 0x000fe40003f0e000 */
[C---:B------:R-:W-:Y:S01]  /*0380*/  FSETP.GEU.AND P1, PT, R9.reuse, RZ, PT ;  /* 0x000000ff0900720b */ /* 0x040fe20003f2e000 */
[----:B-1----:R-:W-:Y:S01]  /*0390*/  IMAD.WIDE R2, R0, 0x4, R2 ;  /* 0x0000000400027825 */ /* 0x002fe200078e0202 */
[----:B------:R-:W-:Y:S02]  /*03a0*/  FSEL R8, R8, RZ, P0 ;  /* 0x000000ff08087208 */ /* 0x000fe40000000000 */
[----:B------:R-:W-:-:S05]  /*03b0*/  FSEL R9, R9, RZ, P1 ;  /* 0x000000ff09097208 */ /* 0x000fca0000800000 */
[----:B------:R-:W-:Y:S01]  /*03c0*/  STG.E.64 desc[UR4][R2.64], R8 ;  /* 0x0000000802007986 */ /* 0x000fe2000c101b04 */
[----:B------:R-:W-:Y:S05]  /*03d0*/  EXIT ;  /* 0x000000000000794d */ /* 0x000fea0003800000 */
.L_x_0:
[----:B------:R-:W-:-:S00]  /*03e0*/  BRA `(.L_x_0) ;  /* 0xfffffffc00fc7947 */ /* 0x000fc0000383ffff */
[----:B------:R-:W-:-:S00]  /*03f0*/  NOP ;  /* 0x0000000000007918 */ /* 0x000fc00000000000 */
        /* <DEDUP_REMOVED lines=8> */
.L_x_1:


//--------------------- .nv.global.init           --------------------------
	.section	.nv.global.init,"aw",@progbits
.nv.global.init:
	.type		_$_str,@object
	.size		_$_str,(_$_str_$_2 - _$_str)
_$_str:
        /*0000*/ 	.byte	0x5f, 0x5f, 0x43, 0x55, 0x44, 0x41, 0x5f, 0x46, 0x54, 0x5a, 0x00
	.type		_$_str_$_2,@object
	.size		_$_str_$_2,(.L_1 - _$_str_$_2)
_$_str_$_2:
        /*000b*/ 	.byte	0x5f, 0x5f, 0x43, 0x55, 0x44, 0x41, 0x5f, 0x50, 0x52, 0x45, 0x43, 0x5f, 0x53, 0x51, 0x52, 0x54
        /*001b*/ 	.byte	0x00
.L_1:


//--------------------- .nv.constant0.triton_poi_fused__native_batch_norm_legit_no_training_relu_16 --------------------------
	.section	.nv.constant0.triton_poi_fused__native_batch_norm_legit_no_training_relu_16,"a",@progbits
	.sectionflags	@""
	.align	4
.nv.constant0.triton_poi_fused__native_batch_norm_legit_no_training_relu_16:
	.zero		580
